//
// Generated by NVIDIA NVVM Compiler
//
// Compiler Build ID: CL-36424714
// Cuda compilation tools, release 13.0, V13.0.88
// Based on NVVM 20.0.0
//

.version 9.0
.target sm_100
.address_size 64

	// .globl	_Z17forCompressKernelPiS_ii
.const .align 4 .u32 d_referenceValue;
.extern .shared .align 16 .b8 sharedData[];

.visible .entry _Z17forCompressKernelPiS_ii(
	.param .u64 .ptr .align 1 _Z17forCompressKernelPiS_ii_param_0,
	.param .u64 .ptr .align 1 _Z17forCompressKernelPiS_ii_param_1,
	.param .u32 _Z17forCompressKernelPiS_ii_param_2,
	.param .u32 _Z17forCompressKernelPiS_ii_param_3
)
{
	.reg .pred 	%p<2>;
	.reg .b32 	%r<9>;
	.reg .b64 	%rd<8>;

	ld.param.u64 	%rd1, [_Z17forCompressKernelPiS_ii_param_0];
	ld.param.u64 	%rd2, [_Z17forCompressKernelPiS_ii_param_1];
	ld.param.u32 	%r2, [_Z17forCompressKernelPiS_ii_param_2];
	ld.param.u32 	%r3, [_Z17forCompressKernelPiS_ii_param_3];
	mov.u32 	%r4, %ctaid.x;
	mov.u32 	%r5, %ntid.x;
	mov.u32 	%r6, %tid.x;
	mad.lo.s32 	%r1, %r4, %r5, %r6;
	setp.ge.s32 	%p1, %r1, %r3;
	@%p1 bra 	$L__BB0_2;
	cvta.to.global.u64 	%rd3, %rd1;
	cvta.to.global.u64 	%rd4, %rd2;
	mul.wide.s32 	%rd5, %r1, 4;
	add.s64 	%rd6, %rd3, %rd5;
	ld.global.u32 	%r7, [%rd6];
	sub.s32 	%r8, %r7, %r2;
	add.s64 	%rd7, %rd4, %rd5;
	st.global.u32 	[%rd7], %r8;
$L__BB0_2:
	ret;

}
	// .globl	_Z18forCompressKernel2PiS_ii
.visible .entry _Z18forCompressKernel2PiS_ii(
	.param .u64 .ptr .align 1 _Z18forCompressKernel2PiS_ii_param_0,
	.param .u64 .ptr .align 1 _Z18forCompressKernel2PiS_ii_param_1,
	.param .u32 _Z18forCompressKernel2PiS_ii_param_2,
	.param .u32 _Z18forCompressKernel2PiS_ii_param_3
)
{
	.reg .pred 	%p<3>;
	.reg .b32 	%r<13>;
	.reg .b64 	%rd<9>;

	ld.param.u64 	%rd1, [_Z18forCompressKernel2PiS_ii_param_0];
	ld.param.u64 	%rd2, [_Z18forCompressKernel2PiS_ii_param_1];
	ld.param.u32 	%r3, [_Z18forCompressKernel2PiS_ii_param_2];
	ld.param.u32 	%r4, [_Z18forCompressKernel2PiS_ii_param_3];
	mov.u32 	%r5, %ctaid.x;
	mov.u32 	%r6, %ntid.x;
	mov.u32 	%r7, %tid.x;
	mad.lo.s32 	%r1, %r5, %r6, %r7;
	setp.ge.s32 	%p1, %r1, %r4;
	shl.b32 	%r8, %r7, 2;
	mov.u32 	%r9, sharedData;
	add.s32 	%r2, %r9, %r8;
	@%p1 bra 	$L__BB1_2;
	cvta.to.global.u64 	%rd3, %rd1;
	mul.wide.s32 	%rd4, %r1, 4;
	add.s64 	%rd5, %rd3, %rd4;
	ld.global.u32 	%r10, [%rd5];
	st.shared.u32 	[%r2], %r10;
$L__BB1_2:
	setp.ge.s32 	%p2, %r1, %r4;
	bar.sync 	0;
	@%p2 bra 	$L__BB1_4;
	ld.shared.u32 	%r11, [%r2];
	sub.s32 	%r12, %r11, %r3;
	cvta.to.global.u64 	%rd6, %rd2;
	mul.wide.s32 	%rd7, %r1, 4;
	add.s64 	%rd8, %rd6, %rd7;
	st.global.u32 	[%rd8], %r12;
$L__BB1_4:
	ret;

}
	// .globl	_Z18forCompressKernel3PiS_i
.visible .entry _Z18forCompressKernel3PiS_i(
	.param .u64 .ptr .align 1 _Z18forCompressKernel3PiS_i_param_0,
	.param .u64 .ptr .align 1 _Z18forCompressKernel3PiS_i_param_1,
	.param .u32 _Z18forCompressKernel3PiS_i_param_2
)
{
	.reg .pred 	%p<2>;
	.reg .b32 	%r<9>;
	.reg .b64 	%rd<8>;

	ld.param.u64 	%rd1, [_Z18forCompressKernel3PiS_i_param_0];
	ld.param.u64 	%rd2, [_Z18forCompressKernel3PiS_i_param_1];
	ld.param.u32 	%r2, [_Z18forCompressKernel3PiS_i_param_2];
	mov.u32 	%r3, %ctaid.x;
	mov.u32 	%r4, %ntid.x;
	mov.u32 	%r5, %tid.x;
	mad.lo.s32 	%r1, %r3, %r4, %r5;
	setp.ge.s32 	%p1, %r1, %r2;
	@%p1 bra 	$L__BB2_2;
	cvta.to.global.u64 	%rd3, %rd1;
	cvta.to.global.u64 	%rd4, %rd2;
	mul.wide.s32 	%rd5, %r1, 4;
	add.s64 	%rd6, %rd3, %rd5;
	ld.global.u32 	%r6, [%rd6];
	ld.const.u32 	%r7, [d_referenceValue];
	sub.s32 	%r8, %r6, %r7;
	add.s64 	%rd7, %rd4, %rd5;
	st.global.u32 	[%rd7], %r8;
$L__BB2_2:
	ret;

}
	// .globl	_Z18forCompressKernel4PiS_ii
.visible .entry _Z18forCompressKernel4PiS_ii(
	.param .u64 .ptr .align 1 _Z18forCompressKernel4PiS_ii_param_0,
	.param .u64 .ptr .align 1 _Z18forCompressKernel4PiS_ii_param_1,
	.param .u32 _Z18forCompressKernel4PiS_ii_param_2,
	.param .u32 _Z18forCompressKernel4PiS_ii_param_3
)
{
	.reg .pred 	%p<2>;
	.reg .b32 	%r<9>;
	.reg .b64 	%rd<8>;

	ld.param.u64 	%rd1, [_Z18forCompressKernel4PiS_ii_param_0];
	ld.param.u64 	%rd2, [_Z18forCompressKernel4PiS_ii_param_1];
	ld.param.u32 	%r2, [_Z18forCompressKernel4PiS_ii_param_2];
	ld.param.u32 	%r3, [_Z18forCompressKernel4PiS_ii_param_3];
	mov.u32 	%r4, %ctaid.x;
	mov.u32 	%r5, %ntid.x;
	mov.u32 	%r6, %tid.x;
	mad.lo.s32 	%r1, %r4, %r5, %r6;
	setp.ge.s32 	%p1, %r1, %r3;
	@%p1 bra 	$L__BB3_2;
	cvta.to.global.u64 	%rd3, %rd1;
	cvta.to.global.u64 	%rd4, %rd2;
	mul.wide.s32 	%rd5, %r1, 4;
	add.s64 	%rd6, %rd3, %rd5;
	ld.global.u32 	%r7, [%rd6];
	sub.s32 	%r8, %r7, %r2;
	add.s64 	%rd7, %rd4, %rd5;
	st.global.u32 	[%rd7], %r8;
$L__BB3_2:
	ret;

}


// ===== COMPILED SASS (sm_100) =====

	.target	sm_100

	.elftype	@"ET_EXEC"


//--------------------- .note.nv.tkinfo           --------------------------
	.section	.note.nv.tkinfo,"",@"SHT_NOTE"
	.sectionflags	@"SHF_NOTE_NV_TKINFO"
	.tkinfo
        /*0018*/ 	.word	0x00000002
        /*0030*/ 	.string	""
        /*0030*/ 	.string	"ptxas"
        /*0030*/ 	.string	"Cuda compilation tools, release 13.0, V13.0.88"
        /*0030*/ 	.string	"Build cuda_13.0.r13.0/compiler.36424714_0"
        /*0030*/ 	.string	"-arch sm_100 -m 64 "



//--------------------- .note.nv.cuinfo           --------------------------
	.section	.note.nv.cuinfo,"",@"SHT_NOTE"
	.sectionflags	@"SHF_NOTE_NV_CUINFO"
        /*0018*/ 	.short	0x0002
        /*001a*/ 	.short	0x0064
        /*001c*/ 	.short	0x0082
	.zero		2


//--------------------- .nv.info                  --------------------------
	.section	.nv.info,"",@"SHT_CUDA_INFO"
	.align	4


	//----- nvinfo : EIATTR_REGCOUNT
	.align		4
        /*0000*/ 	.byte	0x04, 0x2f
        /*0002*/ 	.short	(.L_2 - .L_1)
	.align		4
.L_1:
        /*0004*/ 	.word	index@(_Z17forCompressKernelPiS_ii)
        /*0008*/ 	.word	0x0000000a


	//----- nvinfo : EIATTR_FRAME_SIZE
	.align		4
.L_2:
        /*000c*/ 	.byte	0x04, 0x11
        /*000e*/ 	.short	(.L_4 - .L_3)
	.align		4
.L_3:
        /*0010*/ 	.word	index@(_Z17forCompressKernelPiS_ii)
        /*0014*/ 	.word	0x00000000


	//----- nvinfo : EIATTR_REGCOUNT
	.align		4
.L_4:
        /*0018*/ 	.byte	0x04, 0x2f
        /*001a*/ 	.short	(.L_6 - .L_5)
	.align		4
.L_5:
        /*001c*/ 	.word	index@(_Z18forCompressKernel2PiS_ii)
        /*0020*/ 	.word	0x00000008


	//----- nvinfo : EIATTR_FRAME_SIZE
	.align		4
.L_6:
        /*0024*/ 	.byte	0x04, 0x11
        /*0026*/ 	.short	(.L_8 - .L_7)
	.align		4
.L_7:
        /*0028*/ 	.word	index@(_Z18forCompressKernel2PiS_ii)
        /*002c*/ 	.word	0x00000000


	//----- nvinfo : EIATTR_REGCOUNT
	.align		4
.L_8:
        /*0030*/ 	.byte	0x04, 0x2f
        /*0032*/ 	.short	(.L_10 - .L_9)
	.align		4
.L_9:
        /*0034*/ 	.word	index@(_Z18forCompressKernel3PiS_i)
        /*0038*/ 	.word	0x0000000a


	//----- nvinfo : EIATTR_FRAME_SIZE
	.align		4
.L_10:
        /*003c*/ 	.byte	0x04, 0x11
        /*003e*/ 	.short	(.L_12 - .L_11)
	.align		4
.L_11:
        /*0040*/ 	.word	index@(_Z18forCompressKernel3PiS_i)
        /*0044*/ 	.word	0x00000000


	//----- nvinfo : EIATTR_REGCOUNT
	.align		4
.L_12:
        /*0048*/ 	.byte	0x04, 0x2f
        /*004a*/ 	.short	(.L_14 - .L_13)
	.align		4
.L_13:
        /*004c*/ 	.word	index@(_Z18forCompressKernel4PiS_ii)
        /*0050*/ 	.word	0x0000000a


	//----- nvinfo : EIATTR_FRAME_SIZE
	.align		4
.L_14:
        /*0054*/ 	.byte	0x04, 0x11
        /*0056*/ 	.short	(.L_16 - .L_15)
	.align		4
.L_15:
        /*0058*/ 	.word	index@(_Z18forCompressKernel4PiS_ii)
        /*005c*/ 	.word	0x00000000


	//----- nvinfo : EIATTR_MIN_STACK_SIZE
	.align		4
.L_16:
        /*0060*/ 	.byte	0x04, 0x12
        /*0062*/ 	.short	(.L_18 - .L_17)
	.align		4
.L_17:
        /*0064*/ 	.word	index@(_Z18forCompressKernel4PiS_ii)
        /*0068*/ 	.word	0x00000000


	//----- nvinfo : EIATTR_MIN_STACK_SIZE
	.align		4
.L_18:
        /*006c*/ 	.byte	0x04, 0x12
        /*006e*/ 	.short	(.L_20 - .L_19)
	.align		4
.L_19:
        /*0070*/ 	.word	index@(_Z18forCompressKernel3PiS_i)
        /*0074*/ 	.word	0x00000000


	//----- nvinfo : EIATTR_MIN_STACK_SIZE
	.align		4
.L_20:
        /*0078*/ 	.byte	0x04, 0x12
        /*007a*/ 	.short	(.L_22 - .L_21)
	.align		4
.L_21:
        /*007c*/ 	.word	index@(_Z18forCompressKernel2PiS_ii)
        /*0080*/ 	.word	0x00000000


	//----- nvinfo : EIATTR_MIN_STACK_SIZE
	.align		4
.L_22:
        /*0084*/ 	.byte	0x04, 0x12
        /*0086*/ 	.short	(.L_24 - .L_23)
	.align		4
.L_23:
        /*0088*/ 	.word	index@(_Z17forCompressKernelPiS_ii)
        /*008c*/ 	.word	0x00000000
.L_24:


//--------------------- .nv.compat                --------------------------
	.section	.nv.compat,"",@"SHT_CUDA_COMPAT_INFO"
	.align	4
        /*0000*/ 	.byte	0x02, 0x09, 0x00, 0x00, 0x02, 0x02, 0x01, 0x00, 0x02, 0x05, 0x05, 0x00, 0x03, 0x07, 0x01, 0x01
        /*0010*/ 	.byte	0x02, 0x03, 0x00, 0x00, 0x02, 0x06, 0x01, 0x00, 0x04, 0x0b, 0x08, 0x00, 0x09, 0x00, 0x00, 0x00
        /*0020*/ 	.byte	0x00, 0x00, 0x00, 0x00


//--------------------- .nv.info._Z18forCompressKernel4PiS_ii --------------------------
	.section	.nv.info._Z18forCompressKernel4PiS_ii,"",@"SHT_CUDA_INFO"
	.sectionflags	@""
	.align	4


	//----- nvinfo : EIATTR_CUDA_API_VERSION
	.align		4
        /*0000*/ 	.byte	0x04, 0x37
        /*0002*/ 	.short	(.L_26 - .L_25)
.L_25:
        /*0004*/ 	.word	0x00000082


	//----- nvinfo : EIATTR_KPARAM_INFO
	.align		4
.L_26:
        /*0008*/ 	.byte	0x04, 0x17
        /*000a*/ 	.short	(.L_28 - .L_27)
.L_27:
        /*000c*/ 	.word	0x00000000
        /*0010*/ 	.short	0x0003
        /*0012*/ 	.short	0x0014
        /*0014*/ 	.byte	0x00, 0xf0, 0x11, 0x00


	//----- nvinfo : EIATTR_KPARAM_INFO
	.align		4
.L_28:
        /*0018*/ 	.byte	0x04, 0x17
        /*001a*/ 	.short	(.L_30 - .L_29)
.L_29:
        /*001c*/ 	.word	0x00000000
        /*0020*/ 	.short	0x0002
        /*0022*/ 	.short	0x0010
        /*0024*/ 	.byte	0x00, 0xf0, 0x11, 0x00


	//----- nvinfo : EIATTR_KPARAM_INFO
	.align		4
.L_30:
        /*0028*/ 	.byte	0x04, 0x17
        /*002a*/ 	.short	(.L_32 - .L_31)
.L_31:
        /*002c*/ 	.word	0x00000000
        /*0030*/ 	.short	0x0001
        /*0032*/ 	.short	0x0008
        /*0034*/ 	.byte	0x00, 0xf5, 0x21, 0x00


	//----- nvinfo : EIATTR_KPARAM_INFO
	.align		4
.L_32:
        /*0038*/ 	.byte	0x04, 0x17
        /*003a*/ 	.short	(.L_34 - .L_33)
.L_33:
        /*003c*/ 	.word	0x00000000
        /*0040*/ 	.short	0x0000
        /*0042*/ 	.short	0x0000
        /*0044*/ 	.byte	0x00, 0xf5, 0x21, 0x00


	//----- nvinfo : EIATTR_SPARSE_MMA_MASK
	.align		4
.L_34:
        /*0048*/ 	.byte	0x03, 0x50
        /*004a*/ 	.short	0x0000


	//----- nvinfo : EIATTR_MAXREG_COUNT
	.align		4
        /*004c*/ 	.byte	0x03, 0x1b
        /*004e*/ 	.short	0x00ff


	//----- nvinfo : EIATTR_MERCURY_ISA_VERSION
	.align		4
        /*0050*/ 	.byte	0x03, 0x5f
        /*0052*/ 	.short	0x0101


	//----- nvinfo : EIATTR_VRC_CTA_INIT_COUNT
	.align		4
        /*0054*/ 	.byte	0x02, 0x4a
	.zero		1
	.zero		1


	//----- nvinfo : EIATTR_EXIT_INSTR_OFFSETS
	.align		4
        /*0058*/ 	.byte	0x04, 0x1c
        /*005a*/ 	.short	(.L_36 - .L_35)


	//   ....[0]....
.L_35:
        /*005c*/ 	.word	0x00000070


	//   ....[1]....
        /*0060*/ 	.word	0x00000110


	//----- nvinfo : EIATTR_CBANK_PARAM_SIZE
	.align		4
.L_36:
        /*0064*/ 	.byte	0x03, 0x19
        /*0066*/ 	.short	0x0018


	//----- nvinfo : EIATTR_PARAM_CBANK
	.align		4
        /*0068*/ 	.byte	0x04, 0x0a
        /*006a*/ 	.short	(.L_38 - .L_37)
	.align		4
.L_37:
        /*006c*/ 	.word	index@(.nv.constant0._Z18forCompressKernel4PiS_ii)
        /*0070*/ 	.short	0x0380
        /*0072*/ 	.short	0x0018


	//----- nvinfo : EIATTR_SW_WAR
	.align		4
.L_38:
        /*0074*/ 	.byte	0x04, 0x36
        /*0076*/ 	.short	(.L_40 - .L_39)
.L_39:
        /*0078*/ 	.word	0x00000008
.L_40:


//--------------------- .nv.info._Z18forCompressKernel3PiS_i --------------------------
	.section	.nv.info._Z18forCompressKernel3PiS_i,"",@"SHT_CUDA_INFO"
	.sectionflags	@""
	.align	4


	//----- nvinfo : EIATTR_CUDA_API_VERSION
	.align		4
        /*0000*/ 	.byte	0x04, 0x37
        /*0002*/ 	.short	(.L_42 - .L_41)
.L_41:
        /*0004*/ 	.word	0x00000082


	//----- nvinfo : EIATTR_KPARAM_INFO
	.align		4
.L_42:
        /*0008*/ 	.byte	0x04, 0x17
        /*000a*/ 	.short	(.L_44 - .L_43)
.L_43:
        /*000c*/ 	.word	0x00000000
        /*0010*/ 	.short	0x0002
        /*0012*/ 	.short	0x0010
        /*0014*/ 	.byte	0x00, 0xf0, 0x11, 0x00


	//----- nvinfo : EIATTR_KPARAM_INFO
	.align		4
.L_44:
        /*0018*/ 	.byte	0x04, 0x17
        /*001a*/ 	.short	(.L_46 - .L_45)
.L_45:
        /*001c*/ 	.word	0x00000000
        /*0020*/ 	.short	0x0001
        /*0022*/ 	.short	0x0008
        /*0024*/ 	.byte	0x00, 0xf5, 0x21, 0x00


	//----- nvinfo : EIATTR_KPARAM_INFO
	.align		4
.L_46:
        /*0028*/ 	.byte	0x04, 0x17
        /*002a*/ 	.short	(.L_48 - .L_47)
.L_47:
        /*002c*/ 	.word	0x00000000
        /*0030*/ 	.short	0x0000
        /*0032*/ 	.short	0x0000
        /*0034*/ 	.byte	0x00, 0xf5, 0x21, 0x00


	//----- nvinfo : EIATTR_SPARSE_MMA_MASK
	.align		4
.L_48:
        /*0038*/ 	.byte	0x03, 0x50
        /*003a*/ 	.short	0x0000


	//----- nvinfo : EIATTR_MAXREG_COUNT
	.align		4
        /*003c*/ 	.byte	0x03, 0x1b
        /*003e*/ 	.short	0x00ff


	//----- nvinfo : EIATTR_MERCURY_ISA_VERSION
	.align		4
        /*0040*/ 	.byte	0x03, 0x5f
        /*0042*/ 	.short	0x0101


	//----- nvinfo : EIATTR_VRC_CTA_INIT_COUNT
	.align		4
        /*0044*/ 	.byte	0x02, 0x4a
	.zero		1
	.zero		1


	//----- nvinfo : EIATTR_EXIT_INSTR_OFFSETS
	.align		4
        /*0048*/ 	.byte	0x04, 0x1c
        /*004a*/ 	.short	(.L_50 - .L_49)


	//   ....[0]....
.L_49:
        /*004c*/ 	.word	0x00000070


	//   ....[1]....
        /*0050*/ 	.word	0x00000110


	//----- nvinfo : EIATTR_CBANK_PARAM_SIZE
	.align		4
.L_50:
        /*0054*/ 	.byte	0x03, 0x19
        /*0056*/ 	.short	0x0014


	//----- nvinfo : EIATTR_PARAM_CBANK
	.align		4
        /*0058*/ 	.byte	0x04, 0x0a
        /*005a*/ 	.short	(.L_52 - .L_51)
	.align		4
.L_51:
        /*005c*/ 	.word	index@(.nv.constant0._Z18forCompressKernel3PiS_i)
        /*0060*/ 	.short	0x0380
        /*0062*/ 	.short	0x0014


	//----- nvinfo : EIATTR_SW_WAR
	.align		4
.L_52:
        /*0064*/ 	.byte	0x04, 0x36
        /*0066*/ 	.short	(.L_54 - .L_53)
.L_53:
        /*0068*/ 	.word	0x00000008
.L_54:


//--------------------- .nv.info._Z18forCompressKernel2PiS_ii --------------------------
	.section	.nv.info._Z18forCompressKernel2PiS_ii,"",@"SHT_CUDA_INFO"
	.sectionflags	@""
	.align	4


	//----- nvinfo : EIATTR_CUDA_API_VERSION
	.align		4
        /*0000*/ 	.byte	0x04, 0x37
        /*0002*/ 	.short	(.L_56 - .L_55)
.L_55:
        /*0004*/ 	.word	0x00000082


	//----- nvinfo : EIATTR_KPARAM_INFO
	.align		4
.L_56:
        /*0008*/ 	.byte	0x04, 0x17
        /*000a*/ 	.short	(.L_58 - .L_57)
.L_57:
        /*000c*/ 	.word	0x00000000
        /*0010*/ 	.short	0x0003
        /*0012*/ 	.short	0x0014
        /*0014*/ 	.byte	0x00, 0xf0, 0x11, 0x00


	//----- nvinfo : EIATTR_KPARAM_INFO
	.align		4
.L_58:
        /*0018*/ 	.byte	0x04, 0x17
        /*001a*/ 	.short	(.L_60 - .L_59)
.L_59:
        /*001c*/ 	.word	0x00000000
        /*0020*/ 	.short	0x0002
        /*0022*/ 	.short	0x0010
        /*0024*/ 	.byte	0x00, 0xf0, 0x11, 0x00


	//----- nvinfo : EIATTR_KPARAM_INFO
	.align		4
.L_60:
        /*0028*/ 	.byte	0x04, 0x17
        /*002a*/ 	.short	(.L_62 - .L_61)
.L_61:
        /*002c*/ 	.word	0x00000000
        /*0030*/ 	.short	0x0001
        /*0032*/ 	.short	0x0008
        /*0034*/ 	.byte	0x00, 0xf5, 0x21, 0x00


	//----- nvinfo : EIATTR_KPARAM_INFO
	.align		4
.L_62:
        /*0038*/ 	.byte	0x04, 0x17
        /*003a*/ 	.short	(.L_64 - .L_63)
.L_63:
        /*003c*/ 	.word	0x00000000
        /*0040*/ 	.short	0x0000
        /*0042*/ 	.short	0x0000
        /*0044*/ 	.byte	0x00, 0xf5, 0x21, 0x00


	//----- nvinfo : EIATTR_SPARSE_MMA_MASK
	.align		4
.L_64:
        /*0048*/ 	.byte	0x03, 0x50
        /*004a*/ 	.short	0x0000


	//----- nvinfo : EIATTR_MAXREG_COUNT
	.align		4
        /*004c*/ 	.byte	0x03, 0x1b
        /*004e*/ 	.short	0x00ff


	//----- nvinfo : EIATTR_NUM_BARRIERS
	.align		4
        /*0050*/ 	.byte	0x02, 0x4c
        /*0052*/ 	.byte	0x01
	.zero		1


	//----- nvinfo : EIATTR_MERCURY_ISA_VERSION
	.align		4
        /*0054*/ 	.byte	0x03, 0x5f
        /*0056*/ 	.short	0x0101


	//----- nvinfo : EIATTR_VRC_CTA_INIT_COUNT
	.align		4
        /*0058*/ 	.byte	0x02, 0x4a
	.zero		1
	.zero		1


	//----- nvinfo : EIATTR_EXIT_INSTR_OFFSETS
	.align		4
        /*005c*/ 	.byte	0x04, 0x1c
        /*005e*/ 	.short	(.L_66 - .L_65)


	//   ....[0]....
.L_65:
        /*0060*/ 	.word	0x00000110


	//   ....[1]....
        /*0064*/ 	.word	0x00000180


	//----- nvinfo : EIATTR_CBANK_PARAM_SIZE
	.align		4
.L_66:
        /*0068*/ 	.byte	0x03, 0x19
        /*006a*/ 	.short	0x0018


	//----- nvinfo : EIATTR_PARAM_CBANK
	.align		4
        /*006c*/ 	.byte	0x04, 0x0a
        /*006e*/ 	.short	(.L_68 - .L_67)
	.align		4
.L_67:
        /*0070*/ 	.word	index@(.nv.constant0._Z18forCompressKernel2PiS_ii)
        /*0074*/ 	.short	0x0380
        /*0076*/ 	.short	0x0018


	//----- nvinfo : EIATTR_SW_WAR
	.align		4
.L_68:
        /*0078*/ 	.byte	0x04, 0x36
        /*007a*/ 	.short	(.L_70 - .L_69)
.L_69:
        /*007c*/ 	.word	0x00000008
.L_70:


//--------------------- .nv.info._Z17forCompressKernelPiS_ii --------------------------
	.section	.nv.info._Z17forCompressKernelPiS_ii,"",@"SHT_CUDA_INFO"
	.sectionflags	@""
	.align	4


	//----- nvinfo : EIATTR_CUDA_API_VERSION
	.align		4
        /*0000*/ 	.byte	0x04, 0x37
        /*0002*/ 	.short	(.L_72 - .L_71)
.L_71:
        /*0004*/ 	.word	0x00000082


	//----- nvinfo : EIATTR_KPARAM_INFO
	.align		4
.L_72:
        /*0008*/ 	.byte	0x04, 0x17
        /*000a*/ 	.short	(.L_74 - .L_73)
.L_73:
        /*000c*/ 	.word	0x00000000
        /*0010*/ 	.short	0x0003
        /*0012*/ 	.short	0x0014
        /*0014*/ 	.byte	0x00, 0xf0, 0x11, 0x00


	//----- nvinfo : EIATTR_KPARAM_INFO
	.align		4
.L_74:
        /*0018*/ 	.byte	0x04, 0x17
        /*001a*/ 	.short	(.L_76 - .L_75)
.L_75:
        /*001c*/ 	.word	0x00000000
        /*0020*/ 	.short	0x0002
        /*0022*/ 	.short	0x0010
        /*0024*/ 	.byte	0x00, 0xf0, 0x11, 0x00


	//----- nvinfo : EIATTR_KPARAM_INFO
	.align		4
.L_76:
        /*0028*/ 	.byte	0x04, 0x17
        /*002a*/ 	.short	(.L_78 - .L_77)
.L_77:
        /*002c*/ 	.word	0x00000000
        /*0030*/ 	.short	0x0001
        /*0032*/ 	.short	0x0008
        /*0034*/ 	.byte	0x00, 0xf5, 0x21, 0x00


	//----- nvinfo : EIATTR_KPARAM_INFO
	.align		4
.L_78:
        /*0038*/ 	.byte	0x04, 0x17
        /*003a*/ 	.short	(.L_80 - .L_79)
.L_79:
        /*003c*/ 	.word	0x00000000
        /*0040*/ 	.short	0x0000
        /*0042*/ 	.short	0x0000
        /*0044*/ 	.byte	0x00, 0xf5, 0x21, 0x00


	//----- nvinfo : EIATTR_SPARSE_MMA_MASK
	.align		4
.L_80:
        /*0048*/ 	.byte	0x03, 0x50
        /*004a*/ 	.short	0x0000


	//----- nvinfo : EIATTR_MAXREG_COUNT
	.align		4
        /*004c*/ 	.byte	0x03, 0x1b
        /*004e*/ 	.short	0x00ff


	//----- nvinfo : EIATTR_MERCURY_ISA_VERSION
	.align		4
        /*0050*/ 	.byte	0x03, 0x5f
        /*0052*/ 	.short	0x0101


	//----- nvinfo : EIATTR_VRC_CTA_INIT_COUNT
	.align		4
        /*0054*/ 	.byte	0x02, 0x4a
	.zero		1
	.zero		1


	//----- nvinfo : EIATTR_EXIT_INSTR_OFFSETS
	.align		4
        /*0058*/ 	.byte	0x04, 0x1c
        /*005a*/ 	.short	(.L_82 - .L_81)


	//   ....[0]....
.L_81:
        /*005c*/ 	.word	0x00000070


	//   ....[1]....
        /*0060*/ 	.word	0x00000110


	//----- nvinfo : EIATTR_CBANK_PARAM_SIZE
	.align		4
.L_82:
        /*0064*/ 	.byte	0x03, 0x19
        /*0066*/ 	.short	0x0018


	//----- nvinfo : EIATTR_PARAM_CBANK
	.align		4
        /*0068*/ 	.byte	0x04, 0x0a
        /*006a*/ 	.short	(.L_84 - .L_83)
	.align		4
.L_83:
        /*006c*/ 	.word	index@(.nv.constant0._Z17forCompressKernelPiS_ii)
        /*0070*/ 	.short	0x0380
        /*0072*/ 	.short	0x0018


	//----- nvinfo : EIATTR_SW_WAR
	.align		4
.L_84:
        /*0074*/ 	.byte	0x04, 0x36
        /*0076*/ 	.short	(.L_86 - .L_85)
.L_85:
        /*0078*/ 	.word	0x00000008
.L_86:


//--------------------- .nv.callgraph             --------------------------
	.section	.nv.callgraph,"",@"SHT_CUDA_CALLGRAPH"
	.align	4
	.sectionentsize	8
	.align		4
        /*0000*/ 	.word	0x00000000
	.align		4
        /*0004*/ 	.word	0xffffffff
	.align		4
        /*0008*/ 	.word	0x00000000
	.align		4
        /*000c*/ 	.word	0xfffffffe
	.align		4
        /*0010*/ 	.word	0x00000000
	.align		4
        /*0014*/ 	.word	0xfffffffd
	.align		4
        /*0018*/ 	.word	0x00000000
	.align		4
        /*001c*/ 	.word	0xfffffffc


//--------------------- .nv.constant3             --------------------------
	.section	.nv.constant3,"a",@progbits
	.align	4
.nv.constant3:
	.type		d_referenceValue,@object
	.size		d_referenceValue,(.L_0 - d_referenceValue)
d_referenceValue:
	.zero		4
.L_0:


//--------------------- .text._Z18forCompressKernel4PiS_ii --------------------------
	.section	.text._Z18forCompressKernel4PiS_ii,"ax",@progbits
	.align	128
        .global         _Z18forCompressKernel4PiS_ii
        .type           _Z18forCompressKernel4PiS_ii,@function
        .size           _Z18forCompressKernel4PiS_ii,(.L_x_4 - _Z18forCompressKernel4PiS_ii)
        .other          _Z18forCompressKernel4PiS_ii,@"STO_CUDA_ENTRY STV_DEFAULT"
_Z18forCompressKernel4PiS_ii:
.text._Z18forCompressKernel4PiS_ii:
[----:B------:R-:W-:Y:S01]  /*0000*/  LDC R1, c[0x0][0x37c] ;  /* 0x0000df00ff017b82 */ /* 0x000fe20000000800 */
[----:B------:R-:W0:Y:S07]  /*0010*/  S2R R0, SR_TID.X ;  /* 0x0000000000007919 */ /* 0x000e2e0000002100 */
[----:B------:R-:W0:Y:S01]  /*0020*/  S2UR UR4, SR_CTAID.X ;  /* 0x00000000000479c3 */ /* 0x000e220000002500 */
[----:B------:R-:W1:Y:S07]  /*0030*/  LDCU UR5, c[0x0][0x394] ;  /* 0x00007280ff0577ac */ /* 0x000e6e0008000800 */
[----:B------:R-:W0:Y:S02]  /*0040*/  LDC R7, c[0x0][0x360] ;  /* 0x0000d800ff077b82 */ /* 0x000e240000000800 */
[----:B0-----:R-:W-:-:S05]  /*0050*/  IMAD R7, R7, UR4, R0 ;  /* 0x0000000407077c24 */ /* 0x001fca000f8e0200 */
[----:B-1----:R-:W-:-:S13]  /*0060*/  ISETP.GE.AND P0, PT, R7, UR5, PT ;  /* 0x0000000507007c0c */ /* 0x002fda000bf06270 */
[----:B------:R-:W-:Y:S05]  /*0070*/  @P0 EXIT ;  /* 0x000000000000094d */ /* 0x000fea0003800000 */
[----:B------:R-:W0:Y:S01]  /*0080*/  LDC.64 R2, c[0x0][0x380] ;  /* 0x0000e000ff027b82 */ /* 0x000e220000000a00 */
[----:B------:R-:W1:Y:S01]  /*0090*/  LDCU.64 UR4, c[0x0][0x358] ;  /* 0x00006b00ff0477ac */ /* 0x000e620008000a00 */
[----:B------:R-:W2:Y:S06]  /*00a0*/  LDCU UR6, c[0x0][0x390] ;  /* 0x00007200ff0677ac */ /* 0x000eac0008000800 */
[----:B------:R-:W3:Y:S01]  /*00b0*/  LDC.64 R4, c[0x0][0x388] ;  /* 0x0000e200ff047b82 */ /* 0x000ee20000000a00 */
[----:B0-----:R-:W-:-:S06]  /*00c0*/  IMAD.WIDE R2, R7, 0x4, R2 ;  /* 0x0000000407027825 */ /* 0x001fcc00078e0202 */
[----:B-1----:R-:W2:Y:S01]  /*00d0*/  LDG.E R2, desc[UR4][R2.64] ;  /* 0x0000000402027981 */ /* 0x002ea2000c1e1900 */
[----:B---3--:R-:W-:Y:S01]  /*00e0*/  IMAD.WIDE R4, R7, 0x4, R4 ;  /* 0x0000000407047825 */ /* 0x008fe200078e0204 */
[----:B--2---:R-:W-:-:S05]  /*00f0*/  IADD3 R7, PT, PT, R2, -UR6, RZ ;  /* 0x8000000602077c10 */ /* 0x004fca000fffe0ff */
[----:B------:R-:W-:Y:S01]  /*0100*/  STG.E desc[UR4][R4.64], R7 ;  /* 0x0000000704007986 */ /* 0x000fe2000c101904 */
[----:B------:R-:W-:Y:S05]  /*0110*/  EXIT ;  /* 0x000000000000794d */ /* 0x000fea0003800000 */
.L_x_0:
[----:B------:R-:W-:-:S00]  /*0120*/  BRA `(.L_x_0) ;  /* 0xfffffffc00fc7947 */ /* 0x000fc0000383ffff */
[----:B------:R-:W-:-:S00]  /*0130*/  NOP ;  /* 0x0000000000007918 */ /* 0x000fc00000000000 */
        /* <DEDUP_REMOVED lines=12> */
.L_x_4:


//--------------------- .text._Z18forCompressKernel3PiS_i --------------------------
	.section	.text._Z18forCompressKernel3PiS_i,"ax",@progbits
	.align	128
        .global         _Z18forCompressKernel3PiS_i
        .type           _Z18forCompressKernel3PiS_i,@function
        .size           _Z18forCompressKernel3PiS_i,(.L_x_5 - _Z18forCompressKernel3PiS_i)
        .other          _Z18forCompressKernel3PiS_i,@"STO_CUDA_ENTRY STV_DEFAULT"
_Z18forCompressKernel3PiS_i:
.text._Z18forCompressKernel3PiS_i:
        /* <DEDUP_REMOVED lines=18> */
.L_x_1:
        /* <DEDUP_REMOVED lines=14> */
.L_x_5:


//--------------------- .text._Z18forCompressKernel2PiS_ii --------------------------
	.section	.text._Z18forCompressKernel2PiS_ii,"ax",@progbits
	.align	128
        .global         _Z18forCompressKernel2PiS_ii
        .type           _Z18forCompressKernel2PiS_ii,@function
        .size           _Z18forCompressKernel2PiS_ii,(.L_x_6 - _Z18forCompressKernel2PiS_ii)
        .other          _Z18forCompressKernel2PiS_ii,@"STO_CUDA_ENTRY STV_DEFAULT"
_Z18forCompressKernel2PiS_ii:
.text._Z18forCompressKernel2PiS_ii:
[----:B------:R-:W-:Y:S01]  /*0000*/  LDC R1, c[0x0][0x37c] ;  /* 0x0000df00ff017b82 */ /* 0x000fe20000000800 */
[----:B------:R-:W0:Y:S07]  /*0010*/  S2R R0, SR_TID.X ;  /* 0x0000000000007919 */ /* 0x000e2e0000002100 */
[----:B------:R-:W0:Y:S01]  /*0020*/  S2UR UR4, SR_CTAID.X ;  /* 0x00000000000479c3 */ /* 0x000e220000002500 */
[----:B------:R-:W1:Y:S01]  /*0030*/  LDCU UR5, c[0x0][0x394] ;  /* 0x00007280ff0577ac */ /* 0x000e620008000800 */
[----:B------:R-:W2:Y:S06]  /*0040*/  LDCU.64 UR6, c[0x0][0x358] ;  /* 0x00006b00ff0677ac */ /* 0x000eac0008000a00 */
[----:B------:R-:W0:Y:S02]  /*0050*/  LDC R5, c[0x0][0x360] ;  /* 0x0000d800ff057b82 */ /* 0x000e240000000800 */
[----:B0-----:R-:W-:-:S05]  /*0060*/  IMAD R5, R5, UR4, R0 ;  /* 0x0000000405057c24 */ /* 0x001fca000f8e0200 */
[----:B-1----:R-:W-:-:S13]  /*0070*/  ISETP.GE.AND P0, PT, R5, UR5, PT ;  /* 0x0000000505007c0c */ /* 0x002fda000bf06270 */
[----:B------:R-:W0:Y:S02]  /*0080*/  @!P0 LDC.64 R2, c[0x0][0x380] ;  /* 0x0000e000ff028b82 */ /* 0x000e240000000a00 */
[----:B0-----:R-:W-:-:S06]  /*0090*/  @!P0 IMAD.WIDE R2, R5, 0x4, R2 ;  /* 0x0000000405028825 */ /* 0x001fcc00078e0202 */
[----:B--2---:R-:W2:Y:S01]  /*00a0*/  @!P0 LDG.E R3, desc[UR6][R2.64] ;  /* 0x0000000602038981 */ /* 0x004ea2000c1e1900 */
[----:B------:R-:W0:Y:S01]  /*00b0*/  S2UR UR5, SR_CgaCtaId ;  /* 0x00000000000579c3 */ /* 0x000e220000008800 */
[----:B------:R-:W-:Y:S02]  /*00c0*/  UMOV UR4, 0x400 ;  /* 0x0000040000047882 */ /* 0x000fe40000000000 */
[----:B0-----:R-:W-:-:S06]  /*00d0*/  ULEA UR4, UR5, UR4, 0x18 ;  /* 0x0000000405047291 */ /* 0x001fcc000f8ec0ff */
[----:B------:R-:W-:-:S05]  /*00e0*/  LEA R0, R0, UR4, 0x2 ;  /* 0x0000000400007c11 */ /* 0x000fca000f8e10ff */
[----:B--2---:R0:W-:Y:S01]  /*00f0*/  @!P0 STS [R0], R3 ;  /* 0x0000000300008388 */ /* 0x0041e20000000800 */
[----:B------:R-:W-:Y:S06]  /*0100*/  BAR.SYNC.DEFER_BLOCKING 0x0 ;  /* 0x0000000000007b1d */ /* 0x000fec0000010000 */
[----:B------:R-:W-:Y:S05]  /*0110*/  @P0 EXIT ;  /* 0x000000000000094d */ /* 0x000fea0003800000 */
[----:B0-----:R-:W0:Y:S01]  /*0120*/  LDS R0, [R0] ;  /* 0x0000000000007984 */ /* 0x001e220000000800 */
[----:B------:R-:W1:Y:S01]  /*0130*/  LDC.64 R2, c[0x0][0x388] ;  /* 0x0000e200ff027b82 */ /* 0x000e620000000a00 */
[----:B------:R-:W0:Y:S01]  /*0140*/  LDCU UR4, c[0x0][0x390] ;  /* 0x00007200ff0477ac */ /* 0x000e220008000800 */
[----:B-1----:R-:W-:Y:S01]  /*0150*/  IMAD.WIDE R2, R5, 0x4, R2 ;  /* 0x0000000405027825 */ /* 0x002fe200078e0202 */
[----:B0-----:R-:W-:-:S05]  /*0160*/  IADD3 R5, PT, PT, R0, -UR4, RZ ;  /* 0x8000000400057c10 */ /* 0x001fca000fffe0ff */
[----:B------:R-:W-:Y:S01]  /*0170*/  STG.E desc[UR6][R2.64], R5 ;  /* 0x0000000502007986 */ /* 0x000fe2000c101906 */
[----:B------:R-:W-:Y:S05]  /*0180*/  EXIT ;  /* 0x000000000000794d */ /* 0x000fea0003800000 */
.L_x_2:
        /* <DEDUP_REMOVED lines=15> */
.L_x_6:


//--------------------- .text._Z17forCompressKernelPiS_ii --------------------------
	.section	.text._Z17forCompressKernelPiS_ii,"ax",@progbits
	.align	128
        .global         _Z17forCompressKernelPiS_ii
        .type           _Z17forCompressKernelPiS_ii,@function
        .size           _Z17forCompressKernelPiS_ii,(.L_x_7 - _Z17forCompressKernelPiS_ii)
        .other          _Z17forCompressKernelPiS_ii,@"STO_CUDA_ENTRY STV_DEFAULT"
_Z17forCompressKernelPiS_ii:
.text._Z17forCompressKernelPiS_ii:
        /* <DEDUP_REMOVED lines=18> */
.L_x_3:
        /* <DEDUP_REMOVED lines=14> */
.L_x_7:


//--------------------- .nv.shared._Z18forCompressKernel4PiS_ii --------------------------
	.section	.nv.shared._Z18forCompressKernel4PiS_ii,"aw",@nobits
	.sectionflags	@""
	.align	16
	.zero		1024


//--------------------- .nv.shared.reserved.0     --------------------------
	.section	.nv.shared.reserved.0,"aw",@nobits
	.weak		__nv_reservedSMEM_offset_0_alias
	.size		__nv_reservedSMEM_offset_0_alias, 0, 64
	.other		__nv_reservedSMEM_offset_0_alias,@"STO_CUDA_RESERVED_SHARED STV_DEFAULT"
__nv_reservedSMEM_offset_0_alias:
	.zero		0
	.zero		64


//--------------------- .nv.shared._Z18forCompressKernel3PiS_i --------------------------
	.section	.nv.shared._Z18forCompressKernel3PiS_i,"aw",@nobits
	.sectionflags	@""
	.align	16
	.zero		1024


//--------------------- .nv.shared._Z18forCompressKernel2PiS_ii --------------------------
	.section	.nv.shared._Z18forCompressKernel2PiS_ii,"aw",@nobits
	.sectionflags	@""
	.align	16
	.zero		1024


//--------------------- .nv.shared._Z17forCompressKernelPiS_ii --------------------------
	.section	.nv.shared._Z17forCompressKernelPiS_ii,"aw",@nobits
	.sectionflags	@""
	.align	16
	.zero		1024


//--------------------- .nv.constant0._Z18forCompressKernel4PiS_ii --------------------------
	.section	.nv.constant0._Z18forCompressKernel4PiS_ii,"a",@progbits
	.sectionflags	@""
	.align	4
.nv.constant0._Z18forCompressKernel4PiS_ii:
	.zero		920


//--------------------- .nv.constant0._Z18forCompressKernel3PiS_i --------------------------
	.section	.nv.constant0._Z18forCompressKernel3PiS_i,"a",@progbits
	.sectionflags	@""
	.align	4
.nv.constant0._Z18forCompressKernel3PiS_i:
	.zero		916


//--------------------- .nv.constant0._Z18forCompressKernel2PiS_ii --------------------------
	.section	.nv.constant0._Z18forCompressKernel2PiS_ii,"a",@progbits
	.sectionflags	@""
	.align	4
.nv.constant0._Z18forCompressKernel2PiS_ii:
	.zero		920


//--------------------- .nv.constant0._Z17forCompressKernelPiS_ii --------------------------
	.section	.nv.constant0._Z17forCompressKernelPiS_ii,"a",@progbits
	.sectionflags	@""
	.align	4
.nv.constant0._Z17forCompressKernelPiS_ii:
	.zero		920


//--------------------- SYMBOLS --------------------------

	.type		.nv.reservedSmem.offset0,@object
	.size		.nv.reservedSmem.offset0,0x4
	.type		.nv.reservedSmem.cap,@object
	.size		.nv.reservedSmem.cap,0x4
